//
// Generated by NVIDIA NVVM Compiler
//
// Compiler Build ID: CL-36424714
// Cuda compilation tools, release 13.0, V13.0.88
// Based on NVVM 20.0.0
//

.version 9.0
.target sm_100
.address_size 64

	// .globl	_Z11kernel_1313Pi

.visible .entry _Z11kernel_1313Pi(
	.param .u64 .ptr .align 1 _Z11kernel_1313Pi_param_0
)
{
	.reg .b32 	%r<2>;
	.reg .b64 	%rd<3>;

	ld.param.u64 	%rd1, [_Z11kernel_1313Pi_param_0];
	cvta.to.global.u64 	%rd2, %rd1;
	mov.b32 	%r1, 1313;
	st.global.u32 	[%rd2+40], %r1;
	ret;

}
	// .globl	_Z11kernel_1414Pi
.visible .entry _Z11kernel_1414Pi(
	.param .u64 .ptr .align 1 _Z11kernel_1414Pi_param_0
)
{
	.reg .b32 	%r<2>;
	.reg .b64 	%rd<3>;

	ld.param.u64 	%rd1, [_Z11kernel_1414Pi_param_0];
	cvta.to.global.u64 	%rd2, %rd1;
	ld.global.u32 	%r1, [%rd2+40];
	st.global.u32 	[%rd2+44], %r1;
	ret;

}


// ===== COMPILED SASS (sm_100) =====

	.target	sm_100

	.elftype	@"ET_EXEC"


//--------------------- .note.nv.tkinfo           --------------------------
	.section	.note.nv.tkinfo,"",@"SHT_NOTE"
	.sectionflags	@"SHF_NOTE_NV_TKINFO"
	.tkinfo
        /*0018*/ 	.word	0x00000002
        /*0030*/ 	.string	""
        /*0030*/ 	.string	"ptxas"
        /*0030*/ 	.string	"Cuda compilation tools, release 13.0, V13.0.88"
        /*0030*/ 	.string	"Build cuda_13.0.r13.0/compiler.36424714_0"
        /*0030*/ 	.string	"-arch sm_100 -m 64 "



//--------------------- .note.nv.cuinfo           --------------------------
	.section	.note.nv.cuinfo,"",@"SHT_NOTE"
	.sectionflags	@"SHF_NOTE_NV_CUINFO"
        /*0018*/ 	.short	0x0002
        /*001a*/ 	.short	0x0064
        /*001c*/ 	.short	0x0082
	.zero		2


//--------------------- .nv.info                  --------------------------
	.section	.nv.info,"",@"SHT_CUDA_INFO"
	.align	4


	//----- nvinfo : EIATTR_REGCOUNT
	.align		4
        /*0000*/ 	.byte	0x04, 0x2f
        /*0002*/ 	.short	(.L_1 - .L_0)
	.align		4
.L_0:
        /*0004*/ 	.word	index@(_Z11kernel_1313Pi)
        /*0008*/ 	.word	0x00000008


	//----- nvinfo : EIATTR_FRAME_SIZE
	.align		4
.L_1:
        /*000c*/ 	.byte	0x04, 0x11
        /*000e*/ 	.short	(.L_3 - .L_2)
	.align		4
.L_2:
        /*0010*/ 	.word	index@(_Z11kernel_1313Pi)
        /*0014*/ 	.word	0x00000000


	//----- nvinfo : EIATTR_REGCOUNT
	.align		4
.L_3:
        /*0018*/ 	.byte	0x04, 0x2f
        /*001a*/ 	.short	(.L_5 - .L_4)
	.align		4
.L_4:
        /*001c*/ 	.word	index@(_Z11kernel_1414Pi)
        /*0020*/ 	.word	0x00000008


	//----- nvinfo : EIATTR_FRAME_SIZE
	.align		4
.L_5:
        /*0024*/ 	.byte	0x04, 0x11
        /*0026*/ 	.short	(.L_7 - .L_6)
	.align		4
.L_6:
        /*0028*/ 	.word	index@(_Z11kernel_1414Pi)
        /*002c*/ 	.word	0x00000000


	//----- nvinfo : EIATTR_MIN_STACK_SIZE
	.align		4
.L_7:
        /*0030*/ 	.byte	0x04, 0x12
        /*0032*/ 	.short	(.L_9 - .L_8)
	.align		4
.L_8:
        /*0034*/ 	.word	index@(_Z11kernel_1414Pi)
        /*0038*/ 	.word	0x00000000


	//----- nvinfo : EIATTR_MIN_STACK_SIZE
	.align		4
.L_9:
        /*003c*/ 	.byte	0x04, 0x12
        /*003e*/ 	.short	(.L_11 - .L_10)
	.align		4
.L_10:
        /*0040*/ 	.word	index@(_Z11kernel_1313Pi)
        /*0044*/ 	.word	0x00000000
.L_11:


//--------------------- .nv.compat                --------------------------
	.section	.nv.compat,"",@"SHT_CUDA_COMPAT_INFO"
	.align	4
        /*0000*/ 	.byte	0x02, 0x09, 0x00, 0x00, 0x02, 0x02, 0x01, 0x00, 0x02, 0x05, 0x05, 0x00, 0x03, 0x07, 0x01, 0x01
        /*0010*/ 	.byte	0x02, 0x03, 0x00, 0x00, 0x02, 0x06, 0x01, 0x00, 0x04, 0x0b, 0x08, 0x00, 0x09, 0x00, 0x00, 0x00
        /*0020*/ 	.byte	0x00, 0x00, 0x00, 0x00


//--------------------- .nv.info._Z11kernel_1414Pi --------------------------
	.section	.nv.info._Z11kernel_1414Pi,"",@"SHT_CUDA_INFO"
	.sectionflags	@""
	.align	4


	//----- nvinfo : EIATTR_CUDA_API_VERSION
	.align		4
        /*0000*/ 	.byte	0x04, 0x37
        /*0002*/ 	.short	(.L_13 - .L_12)
.L_12:
        /*0004*/ 	.word	0x00000082


	//----- nvinfo : EIATTR_KPARAM_INFO
	.align		4
.L_13:
        /*0008*/ 	.byte	0x04, 0x17
        /*000a*/ 	.short	(.L_15 - .L_14)
.L_14:
        /*000c*/ 	.word	0x00000000
        /*0010*/ 	.short	0x0000
        /*0012*/ 	.short	0x0000
        /*0014*/ 	.byte	0x00, 0xf5, 0x21, 0x00


	//----- nvinfo : EIATTR_SPARSE_MMA_MASK
	.align		4
.L_15:
        /*0018*/ 	.byte	0x03, 0x50
        /*001a*/ 	.short	0x0000


	//----- nvinfo : EIATTR_MAXREG_COUNT
	.align		4
        /*001c*/ 	.byte	0x03, 0x1b
        /*001e*/ 	.short	0x00ff


	//----- nvinfo : EIATTR_MERCURY_ISA_VERSION
	.align		4
        /*0020*/ 	.byte	0x03, 0x5f
        /*0022*/ 	.short	0x0101


	//----- nvinfo : EIATTR_VRC_CTA_INIT_COUNT
	.align		4
        /*0024*/ 	.byte	0x02, 0x4a
	.zero		1
	.zero		1


	//----- nvinfo : EIATTR_EXIT_INSTR_OFFSETS
	.align		4
        /*0028*/ 	.byte	0x04, 0x1c
        /*002a*/ 	.short	(.L_17 - .L_16)


	//   ....[0]....
.L_16:
        /*002c*/ 	.word	0x00000050


	//----- nvinfo : EIATTR_CBANK_PARAM_SIZE
	.align		4
.L_17:
        /*0030*/ 	.byte	0x03, 0x19
        /*0032*/ 	.short	0x0008


	//----- nvinfo : EIATTR_PARAM_CBANK
	.align		4
        /*0034*/ 	.byte	0x04, 0x0a
        /*0036*/ 	.short	(.L_19 - .L_18)
	.align		4
.L_18:
        /*0038*/ 	.word	index@(.nv.constant0._Z11kernel_1414Pi)
        /*003c*/ 	.short	0x0380
        /*003e*/ 	.short	0x0008


	//----- nvinfo : EIATTR_SW_WAR
	.align		4
.L_19:
        /*0040*/ 	.byte	0x04, 0x36
        /*0042*/ 	.short	(.L_21 - .L_20)
.L_20:
        /*0044*/ 	.word	0x00000008
.L_21:


//--------------------- .nv.info._Z11kernel_1313Pi --------------------------
	.section	.nv.info._Z11kernel_1313Pi,"",@"SHT_CUDA_INFO"
	.sectionflags	@""
	.align	4


	//----- nvinfo : EIATTR_CUDA_API_VERSION
	.align		4
        /*0000*/ 	.byte	0x04, 0x37
        /*0002*/ 	.short	(.L_23 - .L_22)
.L_22:
        /*0004*/ 	.word	0x00000082


	//----- nvinfo : EIATTR_KPARAM_INFO
	.align		4
.L_23:
        /*0008*/ 	.byte	0x04, 0x17
        /*000a*/ 	.short	(.L_25 - .L_24)
.L_24:
        /*000c*/ 	.word	0x00000000
        /*0010*/ 	.short	0x0000
        /*0012*/ 	.short	0x0000
        /*0014*/ 	.byte	0x00, 0xf5, 0x21, 0x00


	//----- nvinfo : EIATTR_SPARSE_MMA_MASK
	.align		4
.L_25:
        /*0018*/ 	.byte	0x03, 0x50
        /*001a*/ 	.short	0x0000


	//----- nvinfo : EIATTR_MAXREG_COUNT
	.align		4
        /*001c*/ 	.byte	0x03, 0x1b
        /*001e*/ 	.short	0x00ff


	//----- nvinfo : EIATTR_MERCURY_ISA_VERSION
	.align		4
        /*0020*/ 	.byte	0x03, 0x5f
        /*0022*/ 	.short	0x0101


	//----- nvinfo : EIATTR_VRC_CTA_INIT_COUNT
	.align		4
        /*0024*/ 	.byte	0x02, 0x4a
	.zero		1
	.zero		1


	//----- nvinfo : EIATTR_EXIT_INSTR_OFFSETS
	.align		4
        /*0028*/ 	.byte	0x04, 0x1c
        /*002a*/ 	.short	(.L_27 - .L_26)


	//   ....[0]....
.L_26:
        /*002c*/ 	.word	0x00000050


	//----- nvinfo : EIATTR_CBANK_PARAM_SIZE
	.align		4
.L_27:
        /*0030*/ 	.byte	0x03, 0x19
        /*0032*/ 	.short	0x0008


	//----- nvinfo : EIATTR_PARAM_CBANK
	.align		4
        /*0034*/ 	.byte	0x04, 0x0a
        /*0036*/ 	.short	(.L_29 - .L_28)
	.align		4
.L_28:
        /*0038*/ 	.word	index@(.nv.constant0._Z11kernel_1313Pi)
        /*003c*/ 	.short	0x0380
        /*003e*/ 	.short	0x0008


	//----- nvinfo : EIATTR_SW_WAR
	.align		4
.L_29:
        /*0040*/ 	.byte	0x04, 0x36
        /*0042*/ 	.short	(.L_31 - .L_30)
.L_30:
        /*0044*/ 	.word	0x00000008
.L_31:


//--------------------- .nv.callgraph             --------------------------
	.section	.nv.callgraph,"",@"SHT_CUDA_CALLGRAPH"
	.align	4
	.sectionentsize	8
	.align		4
        /*0000*/ 	.word	0x00000000
	.align		4
        /*0004*/ 	.word	0xffffffff
	.align		4
        /*0008*/ 	.word	0x00000000
	.align		4
        /*000c*/ 	.word	0xfffffffe
	.align		4
        /*0010*/ 	.word	0x00000000
	.align		4
        /*0014*/ 	.word	0xfffffffd
	.align		4
        /*0018*/ 	.word	0x00000000
	.align		4
        /*001c*/ 	.word	0xfffffffc


//--------------------- .text._Z11kernel_1414Pi   --------------------------
	.section	.text._Z11kernel_1414Pi,"ax",@progbits
	.align	128
        .global         _Z11kernel_1414Pi
        .type           _Z11kernel_1414Pi,@function
        .size           _Z11kernel_1414Pi,(.L_x_2 - _Z11kernel_1414Pi)
        .other          _Z11kernel_1414Pi,@"STO_CUDA_ENTRY STV_DEFAULT"
_Z11kernel_1414Pi:
.text._Z11kernel_1414Pi:
[----:B------:R-:W-:Y:S08]  /*0000*/  LDC R1, c[0x0][0x37c] ;  /* 0x0000df00ff017b82 */ /* 0x000ff00000000800 */
[----:B------:R-:W0:Y:S01]  /*0010*/  LDC.64 R2, c[0x0][0x380] ;  /* 0x0000e000ff027b82 */ /* 0x000e220000000a00 */
[----:B------:R-:W0:Y:S02]  /*0020*/  LDCU.64 UR4, c[0x0][0x358] ;  /* 0x00006b00ff0477ac */ /* 0x000e240008000a00 */
[----:B0-----:R-:W2:Y:S04]  /*0030*/  LDG.E R5, desc[UR4][R2.64+0x28] ;  /* 0x0000280402057981 */ /* 0x001ea8000c1e1900 */
[----:B--2---:R-:W-:Y:S01]  /*0040*/  STG.E desc[UR4][R2.64+0x2c], R5 ;  /* 0x00002c0502007986 */ /* 0x004fe2000c101904 */
[----:B------:R-:W-:Y:S05]  /*0050*/  EXIT ;  /* 0x000000000000794d */ /* 0x000fea0003800000 */
.L_x_0:
[----:B------:R-:W-:-:S00]  /*0060*/  BRA `(.L_x_0) ;  /* 0xfffffffc00fc7947 */ /* 0x000fc0000383ffff */
[----:B------:R-:W-:-:S00]  /*0070*/  NOP ;  /* 0x0000000000007918 */ /* 0x000fc00000000000 */
        /* <DEDUP_REMOVED lines=8> */
.L_x_2:


//--------------------- .text._Z11kernel_1313Pi   --------------------------
	.section	.text._Z11kernel_1313Pi,"ax",@progbits
	.align	128
        .global         _Z11kernel_1313Pi
        .type           _Z11kernel_1313Pi,@function
        .size           _Z11kernel_1313Pi,(.L_x_3 - _Z11kernel_1313Pi)
        .other          _Z11kernel_1313Pi,@"STO_CUDA_ENTRY STV_DEFAULT"
_Z11kernel_1313Pi:
.text._Z11kernel_1313Pi:
[----:B------:R-:W-:Y:S08]  /*0000*/  LDC R1, c[0x0][0x37c] ;  /* 0x0000df00ff017b82 */ /* 0x000ff00000000800 */
[----:B------:R-:W0:Y:S01]  /*0010*/  LDC.64 R2, c[0x0][0x380] ;  /* 0x0000e000ff027b82 */ /* 0x000e220000000a00 */
[----:B------:R-:W0:Y:S01]  /*0020*/  LDCU.64 UR4, c[0x0][0x358] ;  /* 0x00006b00ff0477ac */ /* 0x000e220008000a00 */
[----:B------:R-:W-:-:S05]  /*0030*/  HFMA2 R5, -RZ, RZ, 0, 7.8260898590087890625e-05 ;  /* 0x00000521ff057431 */ /* 0x000fca00000001ff */
[----:B0-----:R-:W-:Y:S01]  /*0040*/  STG.E desc[UR4][R2.64+0x28], R5 ;  /* 0x0000280502007986 */ /* 0x001fe2000c101904 */
[----:B------:R-:W-:Y:S05]  /*0050*/  EXIT ;  /* 0x000000000000794d */ /* 0x000fea0003800000 */
.L_x_1:
        /* <DEDUP_REMOVED lines=10> */
.L_x_3:


//--------------------- .nv.shared.reserved.0     --------------------------
	.section	.nv.shared.reserved.0,"aw",@nobits
	.weak		__nv_reservedSMEM_offset_0_alias
	.size		__nv_reservedSMEM_offset_0_alias, 0, 64
	.other		__nv_reservedSMEM_offset_0_alias,@"STO_CUDA_RESERVED_SHARED STV_DEFAULT"
__nv_reservedSMEM_offset_0_alias:
	.zero		0
	.zero		64


//--------------------- .nv.constant0._Z11kernel_1414Pi --------------------------
	.section	.nv.constant0._Z11kernel_1414Pi,"a",@progbits
	.sectionflags	@""
	.align	4
.nv.constant0._Z11kernel_1414Pi:
	.zero		904


//--------------------- .nv.constant0._Z11kernel_1313Pi --------------------------
	.section	.nv.constant0._Z11kernel_1313Pi,"a",@progbits
	.sectionflags	@""
	.align	4
.nv.constant0._Z11kernel_1313Pi:
	.zero		904


//--------------------- SYMBOLS --------------------------

	.type		.nv.reservedSmem.offset0,@object
	.size		.nv.reservedSmem.offset0,0x4
